//
// Generated by NVIDIA NVVM Compiler
//
// Compiler Build ID: CL-36424714
// Cuda compilation tools, release 13.0, V13.0.88
// Based on NVVM 20.0.0
//

.version 9.0
.target sm_100
.address_size 64

	// .globl	_Z14twodims_kerneljj
.extern .func  (.param .b32 func_retval0) vprintf
(
	.param .b64 vprintf_param_0,
	.param .b64 vprintf_param_1
)
;
.global .align 1 .b8 $str[32] = {103, 105, 100, 32, 37, 117, 44, 32, 99, 111, 108, 58, 32, 37, 117, 44, 32, 114, 111, 119, 58, 32, 37, 117, 32, 118, 97, 108, 105, 100, 10};
.global .align 1 .b8 $str$1[30] = {103, 105, 100, 32, 37, 117, 44, 32, 99, 111, 108, 58, 32, 37, 117, 44, 32, 114, 111, 119, 58, 32, 37, 117, 32, 98, 97, 100, 10};
.global .align 1 .b8 $str$2[38] = {84, 104, 114, 101, 97, 100, 32, 37, 117, 58, 32, 100, 95, 105, 115, 110, 116, 97, 110, 99, 101, 32, 37, 112, 44, 32, 101, 108, 101, 109, 101, 110, 116, 32, 37, 100, 10};

.visible .entry _Z14twodims_kerneljj(
	.param .u32 _Z14twodims_kerneljj_param_0,
	.param .u32 _Z14twodims_kerneljj_param_1
)
{
	.local .align 8 .b8 	__local_depot0[16];
	.reg .b64 	%SP;
	.reg .b64 	%SPL;
	.reg .pred 	%p<6>;
	.reg .b32 	%r<20>;
	.reg .b64 	%rd<9>;

	mov.u64 	%SPL, __local_depot0;
	cvta.local.u64 	%SP, %SPL;
	ld.param.u32 	%r4, [_Z14twodims_kerneljj_param_0];
	ld.param.u32 	%r5, [_Z14twodims_kerneljj_param_1];
	add.u64 	%rd2, %SP, 0;
	add.u64 	%rd1, %SPL, 0;
	mov.u32 	%r7, %tid.x;
	mov.u32 	%r8, %ctaid.x;
	mov.u32 	%r9, %ntid.x;
	mad.lo.s32 	%r1, %r8, %r9, %r7;
	mov.u32 	%r10, %tid.y;
	mov.u32 	%r11, %ctaid.y;
	mov.u32 	%r12, %ntid.y;
	mad.lo.s32 	%r13, %r11, %r12, %r10;
	mov.u32 	%r14, %nctaid.x;
	mul.lo.s32 	%r15, %r9, %r14;
	mad.lo.s32 	%r3, %r15, %r13, %r1;
	setp.ge.u32 	%p1, %r1, %r4;
	setp.ge.u32 	%p2, %r13, %r5;
	or.pred  	%p3, %p1, %p2;
	@%p3 bra 	$L__BB0_3;
	setp.gt.u32 	%p5, %r3, 7;
	@%p5 bra 	$L__BB0_5;
	st.local.v2.u32 	[%rd1], {%r3, %r1};
	st.local.u32 	[%rd1+8], %r13;
	mov.u64 	%rd6, $str;
	cvta.global.u64 	%rd7, %rd6;
	{ // callseq 1, 0
	.param .b64 param0;
	st.param.b64 	[param0], %rd7;
	.param .b64 param1;
	st.param.b64 	[param1], %rd2;
	.param .b32 retval0;
	call.uni (retval0), 
	vprintf, 
	(
	param0, 
	param1
	);
	ld.param.b32 	%r18, [retval0];
	} // callseq 1
	bra.uni 	$L__BB0_5;
$L__BB0_3:
	setp.gt.u32 	%p4, %r3, 7;
	@%p4 bra 	$L__BB0_5;
	st.local.v2.u32 	[%rd1], {%r3, %r1};
	st.local.u32 	[%rd1+8], %r13;
	mov.u64 	%rd3, $str$1;
	cvta.global.u64 	%rd4, %rd3;
	{ // callseq 0, 0
	.param .b64 param0;
	st.param.b64 	[param0], %rd4;
	.param .b64 param1;
	st.param.b64 	[param1], %rd2;
	.param .b32 retval0;
	call.uni (retval0), 
	vprintf, 
	(
	param0, 
	param1
	);
	ld.param.b32 	%r16, [retval0];
	} // callseq 0
$L__BB0_5:
	ret;

}
	// .globl	_Z11test_kerneljP9TestClass
.visible .entry _Z11test_kerneljP9TestClass(
	.param .u32 _Z11test_kerneljP9TestClass_param_0,
	.param .u64 .ptr .align 1 _Z11test_kerneljP9TestClass_param_1
)
{
	.local .align 8 .b8 	__local_depot1[24];
	.reg .b64 	%SP;
	.reg .b64 	%SPL;
	.reg .pred 	%p<2>;
	.reg .b32 	%r<9>;
	.reg .b64 	%rd<10>;

	mov.u64 	%SPL, __local_depot1;
	cvta.local.u64 	%SP, %SPL;
	ld.param.u32 	%r2, [_Z11test_kerneljP9TestClass_param_0];
	ld.param.u64 	%rd1, [_Z11test_kerneljP9TestClass_param_1];
	mov.u32 	%r3, %tid.x;
	mov.u32 	%r4, %ctaid.x;
	mov.u32 	%r5, %ntid.x;
	mad.lo.s32 	%r1, %r4, %r5, %r3;
	setp.ge.u32 	%p1, %r1, %r2;
	@%p1 bra 	$L__BB1_2;
	add.u64 	%rd2, %SP, 0;
	add.u64 	%rd3, %SPL, 0;
	cvta.to.global.u64 	%rd4, %rd1;
	ld.global.u64 	%rd5, [%rd4];
	mul.wide.u32 	%rd6, %r1, 4;
	add.s64 	%rd7, %rd5, %rd6;
	ld.u32 	%r6, [%rd7];
	st.local.u32 	[%rd3], %r1;
	st.local.u64 	[%rd3+8], %rd1;
	st.local.u32 	[%rd3+16], %r6;
	mov.u64 	%rd8, $str$2;
	cvta.global.u64 	%rd9, %rd8;
	{ // callseq 2, 0
	.param .b64 param0;
	st.param.b64 	[param0], %rd9;
	.param .b64 param1;
	st.param.b64 	[param1], %rd2;
	.param .b32 retval0;
	call.uni (retval0), 
	vprintf, 
	(
	param0, 
	param1
	);
	ld.param.b32 	%r7, [retval0];
	} // callseq 2
$L__BB1_2:
	ret;

}


// ===== COMPILED SASS (sm_100) =====

	.target	sm_100

	.elftype	@"ET_EXEC"


//--------------------- .note.nv.tkinfo           --------------------------
	.section	.note.nv.tkinfo,"",@"SHT_NOTE"
	.sectionflags	@"SHF_NOTE_NV_TKINFO"
	.tkinfo
        /*0018*/ 	.word	0x00000002
        /*0030*/ 	.string	""
        /*0030*/ 	.string	"ptxas"
        /*0030*/ 	.string	"Cuda compilation tools, release 13.0, V13.0.88"
        /*0030*/ 	.string	"Build cuda_13.0.r13.0/compiler.36424714_0"
        /*0030*/ 	.string	"-arch sm_100 -m 64 "



//--------------------- .note.nv.cuinfo           --------------------------
	.section	.note.nv.cuinfo,"",@"SHT_NOTE"
	.sectionflags	@"SHF_NOTE_NV_CUINFO"
        /*0018*/ 	.short	0x0002
        /*001a*/ 	.short	0x0064
        /*001c*/ 	.short	0x0082
	.zero		2


//--------------------- .nv.info                  --------------------------
	.section	.nv.info,"",@"SHT_CUDA_INFO"
	.align	4


	//----- nvinfo : EIATTR_REGCOUNT
	.align		4
        /*0000*/ 	.byte	0x04, 0x2f
        /*0002*/ 	.short	(.L_4 - .L_3)
	.align		4
.L_3:
        /*0004*/ 	.word	index@(_Z14twodims_kerneljj)
        /*0008*/ 	.word	0x00000018


	//----- nvinfo : EIATTR_FRAME_SIZE
	.align		4
.L_4:
        /*000c*/ 	.byte	0x04, 0x11
        /*000e*/ 	.short	(.L_6 - .L_5)
	.align		4
.L_5:
        /*0010*/ 	.word	index@(_Z14twodims_kerneljj)
        /*0014*/ 	.word	0x00000010


	//----- nvinfo : EIATTR_REGCOUNT
	.align		4
.L_6:
        /*0018*/ 	.byte	0x04, 0x2f
        /*001a*/ 	.short	(.L_8 - .L_7)
	.align		4
.L_7:
        /*001c*/ 	.word	index@(_Z11test_kerneljP9TestClass)
        /*0020*/ 	.word	0x00000018


	//----- nvinfo : EIATTR_FRAME_SIZE
	.align		4
.L_8:
        /*0024*/ 	.byte	0x04, 0x11
        /*0026*/ 	.short	(.L_10 - .L_9)
	.align		4
.L_9:
        /*0028*/ 	.word	index@(_Z11test_kerneljP9TestClass)
        /*002c*/ 	.word	0x00000018


	//----- nvinfo : EIATTR_MIN_STACK_SIZE
	.align		4
.L_10:
        /*0030*/ 	.byte	0x04, 0x12
        /*0032*/ 	.short	(.L_12 - .L_11)
	.align		4
.L_11:
        /*0034*/ 	.word	index@(_Z11test_kerneljP9TestClass)
        /*0038*/ 	.word	0x00000018


	//----- nvinfo : EIATTR_MIN_STACK_SIZE
	.align		4
.L_12:
        /*003c*/ 	.byte	0x04, 0x12
        /*003e*/ 	.short	(.L_14 - .L_13)
	.align		4
.L_13:
        /*0040*/ 	.word	index@(_Z14twodims_kerneljj)
        /*0044*/ 	.word	0x00000010
.L_14:


//--------------------- .nv.compat                --------------------------
	.section	.nv.compat,"",@"SHT_CUDA_COMPAT_INFO"
	.align	4
        /*0000*/ 	.byte	0x02, 0x09, 0x00, 0x00, 0x02, 0x02, 0x01, 0x00, 0x02, 0x05, 0x05, 0x00, 0x03, 0x07, 0x01, 0x01
        /*0010*/ 	.byte	0x02, 0x03, 0x00, 0x00, 0x02, 0x06, 0x01, 0x00, 0x04, 0x0b, 0x08, 0x00, 0x09, 0x00, 0x00, 0x00
        /*0020*/ 	.byte	0x00, 0x00, 0x00, 0x00


//--------------------- .nv.info._Z11test_kerneljP9TestClass --------------------------
	.section	.nv.info._Z11test_kerneljP9TestClass,"",@"SHT_CUDA_INFO"
	.sectionflags	@""
	.align	4


	//----- nvinfo : EIATTR_CUDA_API_VERSION
	.align		4
        /*0000*/ 	.byte	0x04, 0x37
        /*0002*/ 	.short	(.L_16 - .L_15)
.L_15:
        /*0004*/ 	.word	0x00000082


	//----- nvinfo : EIATTR_KPARAM_INFO
	.align		4
.L_16:
        /*0008*/ 	.byte	0x04, 0x17
        /*000a*/ 	.short	(.L_18 - .L_17)
.L_17:
        /*000c*/ 	.word	0x00000000
        /*0010*/ 	.short	0x0001
        /*0012*/ 	.short	0x0008
        /*0014*/ 	.byte	0x00, 0xf5, 0x21, 0x00


	//----- nvinfo : EIATTR_KPARAM_INFO
	.align		4
.L_18:
        /*0018*/ 	.byte	0x04, 0x17
        /*001a*/ 	.short	(.L_20 - .L_19)
.L_19:
        /*001c*/ 	.word	0x00000000
        /*0020*/ 	.short	0x0000
        /*0022*/ 	.short	0x0000
        /*0024*/ 	.byte	0x00, 0xf0, 0x11, 0x00


	//----- nvinfo : EIATTR_SPARSE_MMA_MASK
	.align		4
.L_20:
        /*0028*/ 	.byte	0x03, 0x50
        /*002a*/ 	.short	0x0000


	//----- nvinfo : EIATTR_MAXREG_COUNT
	.align		4
        /*002c*/ 	.byte	0x03, 0x1b
        /*002e*/ 	.short	0x00ff


	//----- nvinfo : EIATTR_EXTERNS
	.align		4
        /*0030*/ 	.byte	0x04, 0x0f
        /*0032*/ 	.short	(.L_22 - .L_21)


	//   ....[0]....
	.align		4
.L_21:
        /*0034*/ 	.word	index@(vprintf)


	//----- nvinfo : EIATTR_MERCURY_ISA_VERSION
	.align		4
.L_22:
        /*0038*/ 	.byte	0x03, 0x5f
        /*003a*/ 	.short	0x0101


	//----- nvinfo : EIATTR_VRC_CTA_INIT_COUNT
	.align		4
        /*003c*/ 	.byte	0x02, 0x4a
	.zero		1
	.zero		1


	//----- nvinfo : EIATTR_SYSCALL_OFFSETS
	.align		4
        /*0040*/ 	.byte	0x04, 0x46
        /*0042*/ 	.short	(.L_24 - .L_23)


	//   ....[0]....
.L_23:
        /*0044*/ 	.word	0x000001c0


	//----- nvinfo : EIATTR_EXIT_INSTR_OFFSETS
	.align		4
.L_24:
        /*0048*/ 	.byte	0x04, 0x1c
        /*004a*/ 	.short	(.L_26 - .L_25)


	//   ....[0]....
.L_25:
        /*004c*/ 	.word	0x000000c0


	//   ....[1]....
        /*0050*/ 	.word	0x000001d0


	//----- nvinfo : EIATTR_CRS_STACK_SIZE
	.align		4
.L_26:
        /*0054*/ 	.byte	0x04, 0x1e
        /*0056*/ 	.short	(.L_28 - .L_27)
.L_27:
        /*0058*/ 	.word	0x00000000


	//----- nvinfo : EIATTR_CBANK_PARAM_SIZE
	.align		4
.L_28:
        /*005c*/ 	.byte	0x03, 0x19
        /*005e*/ 	.short	0x0010


	//----- nvinfo : EIATTR_PARAM_CBANK
	.align		4
        /*0060*/ 	.byte	0x04, 0x0a
        /*0062*/ 	.short	(.L_30 - .L_29)
	.align		4
.L_29:
        /*0064*/ 	.word	index@(.nv.constant0._Z11test_kerneljP9TestClass)
        /*0068*/ 	.short	0x0380
        /*006a*/ 	.short	0x0010


	//----- nvinfo : EIATTR_SW_WAR
	.align		4
.L_30:
        /*006c*/ 	.byte	0x04, 0x36
        /*006e*/ 	.short	(.L_32 - .L_31)
.L_31:
        /*0070*/ 	.word	0x00000008
.L_32:


//--------------------- .nv.info._Z14twodims_kerneljj --------------------------
	.section	.nv.info._Z14twodims_kerneljj,"",@"SHT_CUDA_INFO"
	.sectionflags	@""
	.align	4


	//----- nvinfo : EIATTR_CUDA_API_VERSION
	.align		4
        /*0000*/ 	.byte	0x04, 0x37
        /*0002*/ 	.short	(.L_34 - .L_33)
.L_33:
        /*0004*/ 	.word	0x00000082


	//----- nvinfo : EIATTR_KPARAM_INFO
	.align		4
.L_34:
        /*0008*/ 	.byte	0x04, 0x17
        /*000a*/ 	.short	(.L_36 - .L_35)
.L_35:
        /*000c*/ 	.word	0x00000000
        /*0010*/ 	.short	0x0001
        /*0012*/ 	.short	0x0004
        /*0014*/ 	.byte	0x00, 0xf0, 0x11, 0x00


	//----- nvinfo : EIATTR_KPARAM_INFO
	.align		4
.L_36:
        /*0018*/ 	.byte	0x04, 0x17
        /*001a*/ 	.short	(.L_38 - .L_37)
.L_37:
        /*001c*/ 	.word	0x00000000
        /*0020*/ 	.short	0x0000
        /*0022*/ 	.short	0x0000
        /*0024*/ 	.byte	0x00, 0xf0, 0x11, 0x00


	//----- nvinfo : EIATTR_SPARSE_MMA_MASK
	.align		4
.L_38:
        /*0028*/ 	.byte	0x03, 0x50
        /*002a*/ 	.short	0x0000


	//----- nvinfo : EIATTR_MAXREG_COUNT
	.align		4
        /*002c*/ 	.byte	0x03, 0x1b
        /*002e*/ 	.short	0x00ff


	//----- nvinfo : EIATTR_EXTERNS
	.align		4
        /*0030*/ 	.byte	0x04, 0x0f
        /*0032*/ 	.short	(.L_40 - .L_39)


	//   ....[0]....
	.align		4
.L_39:
        /*0034*/ 	.word	index@(vprintf)


	//----- nvinfo : EIATTR_MERCURY_ISA_VERSION
	.align		4
.L_40:
        /*0038*/ 	.byte	0x03, 0x5f
        /*003a*/ 	.short	0x0101


	//----- nvinfo : EIATTR_VRC_CTA_INIT_COUNT
	.align		4
        /*003c*/ 	.byte	0x02, 0x4a
	.zero		1
	.zero		1


	//----- nvinfo : EIATTR_SYSCALL_OFFSETS
	.align		4
        /*0040*/ 	.byte	0x04, 0x46
        /*0042*/ 	.short	(.L_42 - .L_41)


	//   ....[0]....
.L_41:
        /*0044*/ 	.word	0x000001f0


	//   ....[1]....
        /*0048*/ 	.word	0x000002b0


	//----- nvinfo : EIATTR_EXIT_INSTR_OFFSETS
	.align		4
.L_42:
        /*004c*/ 	.byte	0x04, 0x1c
        /*004e*/ 	.short	(.L_44 - .L_43)


	//   ....[0]....
.L_43:
        /*0050*/ 	.word	0x00000160


	//   ....[1]....
        /*0054*/ 	.word	0x00000200


	//   ....[2]....
        /*0058*/ 	.word	0x00000220


	//   ....[3]....
        /*005c*/ 	.word	0x000002c0


	//----- nvinfo : EIATTR_CRS_STACK_SIZE
	.align		4
.L_44:
        /*0060*/ 	.byte	0x04, 0x1e
        /*0062*/ 	.short	(.L_46 - .L_45)
.L_45:
        /*0064*/ 	.word	0x00000000


	//----- nvinfo : EIATTR_CBANK_PARAM_SIZE
	.align		4
.L_46:
        /*0068*/ 	.byte	0x03, 0x19
        /*006a*/ 	.short	0x0008


	//----- nvinfo : EIATTR_PARAM_CBANK
	.align		4
        /*006c*/ 	.byte	0x04, 0x0a
        /*006e*/ 	.short	(.L_48 - .L_47)
	.align		4
.L_47:
        /*0070*/ 	.word	index@(.nv.constant0._Z14twodims_kerneljj)
        /*0074*/ 	.short	0x0380
        /*0076*/ 	.short	0x0008


	//----- nvinfo : EIATTR_SW_WAR
	.align		4
.L_48:
        /*0078*/ 	.byte	0x04, 0x36
        /*007a*/ 	.short	(.L_50 - .L_49)
.L_49:
        /*007c*/ 	.word	0x00000008
.L_50:


//--------------------- .nv.callgraph             --------------------------
	.section	.nv.callgraph,"",@"SHT_CUDA_CALLGRAPH"
	.align	4
	.sectionentsize	8
	.align		4
        /*0000*/ 	.word	0x00000000
	.align		4
        /*0004*/ 	.word	0xffffffff
	.align		4
        /*0008*/ 	.word	index@(_Z11test_kerneljP9TestClass)
	.align		4
        /*000c*/ 	.word	index@(vprintf)
	.align		4
        /*0010*/ 	.word	index@(_Z14twodims_kerneljj)
	.align		4
        /*0014*/ 	.word	index@(vprintf)
	.align		4
        /*0018*/ 	.word	0x00000000
	.align		4
        /*001c*/ 	.word	0xfffffffe
	.align		4
        /*0020*/ 	.word	0x00000000
	.align		4
        /*0024*/ 	.word	0xfffffffd
	.align		4
        /*0028*/ 	.word	0x00000000
	.align		4
        /*002c*/ 	.word	0xfffffffc


//--------------------- .nv.constant4             --------------------------
	.section	.nv.constant4,"a",@progbits
	.align	8
	.align		8
.nv.constant4:
        /*0000*/ 	.dword	vprintf
	.align		8
        /*0008*/ 	.dword	$str
	.align		8
        /*0010*/ 	.dword	$str$1
	.align		8
        /*0018*/ 	.dword	$str$2


//--------------------- .text._Z11test_kerneljP9TestClass --------------------------
	.section	.text._Z11test_kerneljP9TestClass,"ax",@progbits
	.align	128
        .global         _Z11test_kerneljP9TestClass
        .type           _Z11test_kerneljP9TestClass,@function
        .size           _Z11test_kerneljP9TestClass,(.L_x_6 - _Z11test_kerneljP9TestClass)
        .other          _Z11test_kerneljP9TestClass,@"STO_CUDA_ENTRY STV_DEFAULT"
_Z11test_kerneljP9TestClass:
.text._Z11test_kerneljP9TestClass:
[----:B------:R-:W0:Y:S01]  /*0000*/  LDC R1, c[0x0][0x37c] ;  /* 0x0000df00ff017b82 */ /* 0x000e220000000800 */
[----:B------:R-:W1:Y:S01]  /*0010*/  S2R R0, SR_TID.X ;  /* 0x0000000000007919 */ /* 0x000e620000002100 */
[----:B------:R-:W2:Y:S06]  /*0020*/  LDCU UR5, c[0x0][0x2fc] ;  /* 0x00005f80ff0577ac */ /* 0x000eac0008000800 */
[----:B------:R-:W1:Y:S01]  /*0030*/  S2UR UR6, SR_CTAID.X ;  /* 0x00000000000679c3 */ /* 0x000e620000002500 */
[----:B0-----:R-:W-:Y:S01]  /*0040*/  VIADD R1, R1, 0xffffffe8 ;  /* 0xffffffe801017836 */ /* 0x001fe20000000000 */
[----:B------:R-:W0:Y:S01]  /*0050*/  LDCU UR7, c[0x0][0x380] ;  /* 0x00007000ff0777ac */ /* 0x000e220008000800 */
[----:B------:R-:W3:Y:S05]  /*0060*/  LDCU UR4, c[0x0][0x2f8] ;  /* 0x00005f00ff0477ac */ /* 0x000eea0008000800 */
[----:B------:R-:W1:Y:S01]  /*0070*/  LDC R3, c[0x0][0x360] ;  /* 0x0000d800ff037b82 */ /* 0x000e620000000800 */
[----:B---3--:R-:W-:-:S05]  /*0080*/  IADD3 R6, P1, PT, R1, UR4, RZ ;  /* 0x0000000401067c10 */ /* 0x008fca000ff3e0ff */
[----:B--2---:R-:W-:Y:S02]  /*0090*/  IMAD.X R7, RZ, RZ, UR5, P1 ;  /* 0x00000005ff077e24 */ /* 0x004fe400088e06ff */
[----:B-1----:R-:W-:-:S05]  /*00a0*/  IMAD R0, R3, UR6, R0 ;  /* 0x0000000603007c24 */ /* 0x002fca000f8e0200 */
[----:B0-----:R-:W-:-:S13]  /*00b0*/  ISETP.GE.U32.AND P0, PT, R0, UR7, PT ;  /* 0x0000000700007c0c */ /* 0x001fda000bf06070 */
[----:B------:R-:W-:Y:S05]  /*00c0*/  @P0 EXIT ;  /* 0x000000000000094d */ /* 0x000fea0003800000 */
[----:B------:R-:W0:Y:S01]  /*00d0*/  LDC.64 R2, c[0x0][0x388] ;  /* 0x0000e200ff027b82 */ /* 0x000e220000000a00 */
[----:B------:R-:W0:Y:S07]  /*00e0*/  LDCU.64 UR4, c[0x0][0x358] ;  /* 0x00006b00ff0477ac */ /* 0x000e2e0008000a00 */
[----:B------:R-:W1:Y:S01]  /*00f0*/  LDC.64 R12, c[0x0][0x388] ;  /* 0x0000e200ff0c7b82 */ /* 0x000e620000000a00 */
[----:B0-----:R-:W2:Y:S02]  /*0100*/  LDG.E.64 R2, desc[UR4][R2.64] ;  /* 0x0000000402027981 */ /* 0x001ea4000c1e1b00 */
[----:B--2---:R-:W-:-:S06]  /*0110*/  IMAD.WIDE.U32 R8, R0, 0x4, R2 ;  /* 0x0000000400087825 */ /* 0x004fcc00078e0002 */
[----:B------:R-:W2:Y:S01]  /*0120*/  LD.E R8, desc[UR4][R8.64] ;  /* 0x0000000408087980 */ /* 0x000ea2000c101900 */
[----:B------:R-:W-:Y:S01]  /*0130*/  MOV R10, 0x0 ;  /* 0x00000000000a7802 */ /* 0x000fe20000000f00 */
[----:B------:R-:W0:Y:S02]  /*0140*/  LDCU.64 UR4, c[0x4][0x18] ;  /* 0x01000300ff0477ac */ /* 0x000e240008000a00 */
[----:B------:R3:W-:Y:S03]  /*0150*/  STL [R1], R0 ;  /* 0x0000000001007387 */ /* 0x0007e60000100800 */
[----:B------:R-:W4:Y:S01]  /*0160*/  LDC.64 R10, c[0x4][R10] ;  /* 0x010000000a0a7b82 */ /* 0x000f220000000a00 */
[----:B-1----:R3:W-:Y:S01]  /*0170*/  STL.64 [R1+0x8], R12 ;  /* 0x0000080c01007387 */ /* 0x0027e20000100a00 */
[----:B0-----:R-:W-:Y:S01]  /*0180*/  MOV R4, UR4 ;  /* 0x0000000400047c02 */ /* 0x001fe20008000f00 */
[----:B------:R-:W-:-:S02]  /*0190*/  IMAD.U32 R5, RZ, RZ, UR5 ;  /* 0x00000005ff057e24 */ /* 0x000fc4000f8e00ff */
[----:B--2-4-:R3:W-:Y:S05]  /*01a0*/  STL [R1+0x10], R8 ;  /* 0x0000100801007387 */ /* 0x0147ea0000100800 */
[----:B------:R-:W-:-:S07]  /*01b0*/  LEPC R20, `(.L_x_0) ;  /* 0x000000001014794e */ /* 0x000fce0000000000 */
[----:B---3--:R-:W-:Y:S05]  /*01c0*/  CALL.ABS.NOINC R10 ;  /* 0x000000000a007343 */ /* 0x008fea0003c00000 */
.L_x_0:
[----:B------:R-:W-:Y:S05]  /*01d0*/  EXIT ;  /* 0x000000000000794d */ /* 0x000fea0003800000 */
.L_x_1:
[----:B------:R-:W-:-:S00]  /*01e0*/  BRA `(.L_x_1) ;  /* 0xfffffffc00fc7947 */ /* 0x000fc0000383ffff */
[----:B------:R-:W-:-:S00]  /*01f0*/  NOP ;  /* 0x0000000000007918 */ /* 0x000fc00000000000 */
        /* <DEDUP_REMOVED lines=8> */
.L_x_6:


//--------------------- .text._Z14twodims_kerneljj --------------------------
	.section	.text._Z14twodims_kerneljj,"ax",@progbits
	.align	128
        .global         _Z14twodims_kerneljj
        .type           _Z14twodims_kerneljj,@function
        .size           _Z14twodims_kerneljj,(.L_x_7 - _Z14twodims_kerneljj)
        .other          _Z14twodims_kerneljj,@"STO_CUDA_ENTRY STV_DEFAULT"
_Z14twodims_kerneljj:
.text._Z14twodims_kerneljj:
[----:B------:R-:W0:Y:S01]  /*0000*/  LDC R1, c[0x0][0x37c] ;  /* 0x0000df00ff017b82 */ /* 0x000e220000000800 */
[----:B------:R-:W1:Y:S01]  /*0010*/  S2R R0, SR_TID.Y ;  /* 0x0000000000007919 */ /* 0x000e620000002200 */
[----:B------:R-:W2:Y:S06]  /*0020*/  LDCU UR5, c[0x0][0x2fc] ;  /* 0x00005f80ff0577ac */ /* 0x000eac0008000800 */
[----:B------:R-:W3:Y:S01]  /*0030*/  LDC R2, c[0x0][0x360] ;  /* 0x0000d800ff027b82 */ /* 0x000ee20000000800 */
[----:B0-----:R-:W-:Y:S01]  /*0040*/  VIADD R1, R1, 0xfffffff0 ;  /* 0xfffffff001017836 */ /* 0x001fe20000000000 */
[----:B------:R-:W3:Y:S01]  /*0050*/  S2R R3, SR_TID.X ;  /* 0x0000000000037919 */ /* 0x000ee20000002100 */
[----:B------:R-:W0:Y:S01]  /*0060*/  LDCU.64 UR10, c[0x0][0x380] ;  /* 0x00007000ff0a77ac */ /* 0x000e220008000a00 */
[----:B------:R-:W4:Y:S04]  /*0070*/  LDCU UR4, c[0x0][0x2f8] ;  /* 0x00005f00ff0477ac */ /* 0x000f280008000800 */
[----:B------:R-:W1:Y:S08]  /*0080*/  S2UR UR7, SR_CTAID.Y ;  /* 0x00000000000779c3 */ /* 0x000e700000002600 */
[----:B------:R-:W1:Y:S01]  /*0090*/  LDC R5, c[0x0][0x364] ;  /* 0x0000d900ff057b82 */ /* 0x000e620000000800 */
[----:B------:R-:W5:Y:S07]  /*00a0*/  LDCU UR8, c[0x0][0x370] ;  /* 0x00006e00ff0877ac */ /* 0x000f6e0008000800 */
[----:B------:R-:W3:Y:S01]  /*00b0*/  S2UR UR6, SR_CTAID.X ;  /* 0x00000000000679c3 */ /* 0x000ee20000002500 */
[----:B----4-:R-:W-:-:S05]  /*00c0*/  IADD3 R6, P1, PT, R1, UR4, RZ ;  /* 0x0000000401067c10 */ /* 0x010fca000ff3e0ff */
[----:B--2---:R-:W-:Y:S02]  /*00d0*/  IMAD.X R7, RZ, RZ, UR5, P1 ;  /* 0x00000005ff077e24 */ /* 0x004fe400088e06ff */
[----:B-1----:R-:W-:-:S05]  /*00e0*/  IMAD R0, R5, UR7, R0 ;  /* 0x0000000705007c24 */ /* 0x002fca000f8e0200 */
[----:B0-----:R-:W-:Y:S01]  /*00f0*/  ISETP.GE.U32.AND P0, PT, R0, UR11, PT ;  /* 0x0000000b00007c0c */ /* 0x001fe2000bf06070 */
[C---:B---3--:R-:W-:Y:S02]  /*0100*/  IMAD R3, R2.reuse, UR6, R3 ;  /* 0x0000000602037c24 */ /* 0x048fe4000f8e0203 */
[----:B-----5:R-:W-:-:S03]  /*0110*/  IMAD R2, R2, UR8, RZ ;  /* 0x0000000802027c24 */ /* 0x020fc6000f8e02ff */
[----:B------:R-:W-:Y:S01]  /*0120*/  ISETP.GE.U32.OR P0, PT, R3, UR10, P0 ;  /* 0x0000000a03007c0c */ /* 0x000fe20008706470 */
[----:B------:R-:W-:-:S12]  /*0130*/  IMAD R2, R0, R2, R3 ;  /* 0x0000000200027224 */ /* 0x000fd800078e0203 */
[----:B------:R-:W-:Y:S05]  /*0140*/  @P0 BRA `(.L_x_2) ;  /* 0x0000000000300947 */ /* 0x000fea0003800000 */
[----:B------:R-:W-:-:S13]  /*0150*/  ISETP.GT.U32.AND P0, PT, R2, 0x7, PT ;  /* 0x000000070200780c */ /* 0x000fda0003f04070 */
[----:B------:R-:W-:Y:S05]  /*0160*/  @P0 EXIT ;  /* 0x000000000000094d */ /* 0x000fea0003800000 */
[----:B------:R-:W-:Y:S01]  /*0170*/  MOV R8, 0x0 ;  /* 0x0000000000087802 */ /* 0x000fe20000000f00 */
[----:B------:R0:W-:Y:S01]  /*0180*/  STL.64 [R1], R2 ;  /* 0x0000000201007387 */ /* 0x0001e20000100a00 */
[----:B------:R-:W1:Y:S03]  /*0190*/  LDCU.64 UR4, c[0x4][0x8] ;  /* 0x01000100ff0477ac */ /* 0x000e660008000a00 */
[----:B------:R0:W-:Y:S01]  /*01a0*/  STL [R1+0x8], R0 ;  /* 0x0000080001007387 */ /* 0x0001e20000100800 */
[----:B------:R-:W2:Y:S01]  /*01b0*/  LDC.64 R8, c[0x4][R8] ;  /* 0x0100000008087b82 */ /* 0x000ea20000000a00 */
[----:B-1----:R-:W-:Y:S01]  /*01c0*/  IMAD.U32 R4, RZ, RZ, UR4 ;  /* 0x00000004ff047e24 */ /* 0x002fe2000f8e00ff */
[----:B0-----:R-:W-:-:S07]  /*01d0*/  MOV R5, UR5 ;  /* 0x0000000500057c02 */ /* 0x001fce0008000f00 */
[----:B------:R-:W-:-:S07]  /*01e0*/  LEPC R20, `(.L_x_3) ;  /* 0x000000001014794e */ /* 0x000fce0000000000 */
[----:B--2---:R-:W-:Y:S05]  /*01f0*/  CALL.ABS.NOINC R8 ;  /* 0x0000000008007343 */ /* 0x004fea0003c00000 */
.L_x_3:
[----:B------:R-:W-:Y:S05]  /*0200*/  EXIT ;  /* 0x000000000000794d */ /* 0x000fea0003800000 */
.L_x_2:
        /* <DEDUP_REMOVED lines=11> */
.L_x_4:
[----:B------:R-:W-:Y:S05]  /*02c0*/  EXIT ;  /* 0x000000000000794d */ /* 0x000fea0003800000 */
.L_x_5:
        /* <DEDUP_REMOVED lines=11> */
.L_x_7:


//--------------------- .nv.global.init           --------------------------
	.section	.nv.global.init,"aw",@progbits
.nv.global.init:
	.type		$str$1,@object
	.size		$str$1,($str - $str$1)
$str$1:
        /*0000*/ 	.byte	0x67, 0x69, 0x64, 0x20, 0x25, 0x75, 0x2c, 0x20, 0x63, 0x6f, 0x6c, 0x3a, 0x20, 0x25, 0x75, 0x2c
        /*0010*/ 	.byte	0x20, 0x72, 0x6f, 0x77, 0x3a, 0x20, 0x25, 0x75, 0x20, 0x62, 0x61, 0x64, 0x0a, 0x00
	.type		$str,@object
	.size		$str,($str$2 - $str)
$str:
        /*001e*/ 	.byte	0x67, 0x69, 0x64, 0x20, 0x25, 0x75, 0x2c, 0x20, 0x63, 0x6f, 0x6c, 0x3a, 0x20, 0x25, 0x75, 0x2c
        /*002e*/ 	.byte	0x20, 0x72, 0x6f, 0x77, 0x3a, 0x20, 0x25, 0x75, 0x20, 0x76, 0x61, 0x6c, 0x69, 0x64, 0x0a, 0x00
	.type		$str$2,@object
	.size		$str$2,(.L_2 - $str$2)
$str$2:
        /*003e*/ 	.byte	0x54, 0x68, 0x72, 0x65, 0x61, 0x64, 0x20, 0x25, 0x75, 0x3a, 0x20, 0x64, 0x5f, 0x69, 0x73, 0x6e
        /*004e*/ 	.byte	0x74, 0x61, 0x6e, 0x63, 0x65, 0x20, 0x25, 0x70, 0x2c, 0x20, 0x65, 0x6c, 0x65, 0x6d, 0x65, 0x6e
        /*005e*/ 	.byte	0x74, 0x20, 0x25, 0x64, 0x0a, 0x00
.L_2:


//--------------------- .nv.shared.reserved.0     --------------------------
	.section	.nv.shared.reserved.0,"aw",@nobits
	.weak		__nv_reservedSMEM_offset_0_alias
	.size		__nv_reservedSMEM_offset_0_alias, 0, 64
	.other		__nv_reservedSMEM_offset_0_alias,@"STO_CUDA_RESERVED_SHARED STV_DEFAULT"
__nv_reservedSMEM_offset_0_alias:
	.zero		0
	.zero		64


//--------------------- .nv.constant0._Z11test_kerneljP9TestClass --------------------------
	.section	.nv.constant0._Z11test_kerneljP9TestClass,"a",@progbits
	.sectionflags	@""
	.align	4
.nv.constant0._Z11test_kerneljP9TestClass:
	.zero		912


//--------------------- .nv.constant0._Z14twodims_kerneljj --------------------------
	.section	.nv.constant0._Z14twodims_kerneljj,"a",@progbits
	.sectionflags	@""
	.align	4
.nv.constant0._Z14twodims_kerneljj:
	.zero		904


//--------------------- SYMBOLS --------------------------

	.type		.nv.reservedSmem.offset0,@object
	.size		.nv.reservedSmem.offset0,0x4
	.type		vprintf,@function
